	.headerflags	@"EF_CUDA_TEXMODE_UNIFIED EF_CUDA_64BIT_ADDRESS EF_CUDA_ACCELERATORS EF_CUDA_SM90 EF_CUDA_VIRTUAL_SM(EF_CUDA_SM90)"
	.elftype	@"ET_EXEC"


//--------------------- .nv.info                  --------------------------
	.section	.nv.info,"",@"SHT_CUDA_INFO"
	.align	4


	//----- nvinfo : EIATTR_REGCOUNT
	.align		4
        /*0000*/ 	.byte	0x04, 0x2f
        /*0002*/ 	.short	(.L_3 - .L_2)
	.align		4
.L_2:
        /*0004*/ 	.word	index@(triton_poi_fused__native_batch_norm_legit_no_training_6)
        /*0008*/ 	.word	0x00000020


	//----- nvinfo : EIATTR_MIN_STACK_SIZE
	.align		4
.L_3:
        /*000c*/ 	.byte	0x04, 0x12
        /*000e*/ 	.short	(.L_5 - .L_4)
	.align		4
.L_4:
        /*0010*/ 	.word	index@(triton_poi_fused__native_batch_norm_legit_no_training_6)
        /*0014*/ 	.word	0x00000000


	//----- nvinfo : EIATTR_FRAME_SIZE
	.align		4
.L_5:
        /*0018*/ 	.byte	0x04, 0x11
        /*001a*/ 	.short	(.L_7 - .L_6)
	.align		4
.L_6:
        /*001c*/ 	.word	index@(triton_poi_fused__native_batch_norm_legit_no_training_6)
        /*0020*/ 	.word	0x00000000


	//----- nvinfo : EIATTR_MIN_STACK_SIZE
	.align		4
.L_7:
        /*0024*/ 	.byte	0x04, 0x12
        /*0026*/ 	.short	(.L_9 - .L_8)
	.align		4
.L_8:
        /*0028*/ 	.word	index@(triton_poi_fused__native_batch_norm_legit_no_training_6)
        /*002c*/ 	.word	0x00000000
.L_9:


//--------------------- .nv.info.triton_poi_fused__native_batch_norm_legit_no_training_6 --------------------------
	.section	.nv.info.triton_poi_fused__native_batch_norm_legit_no_training_6,"",@"SHT_CUDA_INFO"
	.sectionflags	@""
	.align	4


	//----- nvinfo : EIATTR_CUDA_API_VERSION
	.align		4
        /*0000*/ 	.byte	0x04, 0x37
        /*0002*/ 	.short	(.L_11 - .L_10)
.L_10:
        /*0004*/ 	.word	0x0000007c


	//----- nvinfo : EIATTR_KPARAM_INFO
	.align		4
.L_11:
        /*0008*/ 	.byte	0x04, 0x17
        /*000a*/ 	.short	(.L_13 - .L_12)
.L_12:
        /*000c*/ 	.word	0x00000000
        /*0010*/ 	.short	0x0007
        /*0012*/ 	.short	0x0034
        /*0014*/ 	.byte	0x00, 0xf0, 0x11, 0x00


	//----- nvinfo : EIATTR_KPARAM_INFO
	.align		4
.L_13:
        /*0018*/ 	.byte	0x04, 0x17
        /*001a*/ 	.short	(.L_15 - .L_14)
.L_14:
        /*001c*/ 	.word	0x00000000
        /*0020*/ 	.short	0x0006
        /*0022*/ 	.short	0x0030
        /*0024*/ 	.byte	0x00, 0xf0, 0x11, 0x00


	//----- nvinfo : EIATTR_KPARAM_INFO
	.align		4
.L_15:
        /*0028*/ 	.byte	0x04, 0x17
        /*002a*/ 	.short	(.L_17 - .L_16)
.L_16:
        /*002c*/ 	.word	0x00000000
        /*0030*/ 	.short	0x0005
        /*0032*/ 	.short	0x0028
        /*0034*/ 	.byte	0x00, 0xf4, 0x21, 0x00


	//----- nvinfo : EIATTR_KPARAM_INFO
	.align		4
.L_17:
        /*0038*/ 	.byte	0x04, 0x17
        /*003a*/ 	.short	(.L_19 - .L_18)
.L_18:
        /*003c*/ 	.word	0x00000000
        /*0040*/ 	.short	0x0004
        /*0042*/ 	.short	0x0020
        /*0044*/ 	.byte	0x00, 0xf4, 0x21, 0x00


	//----- nvinfo : EIATTR_KPARAM_INFO
	.align		4
.L_19:
        /*0048*/ 	.byte	0x04, 0x17
        /*004a*/ 	.short	(.L_21 - .L_20)
.L_20:
        /*004c*/ 	.word	0x00000000
        /*0050*/ 	.short	0x0003
        /*0052*/ 	.short	0x0018
        /*0054*/ 	.byte	0x00, 0xf4, 0x21, 0x00


	//----- nvinfo : EIATTR_KPARAM_INFO
	.align		4
.L_21:
        /*0058*/ 	.byte	0x04, 0x17
        /*005a*/ 	.short	(.L_23 - .L_22)
.L_22:
        /*005c*/ 	.word	0x00000000
        /*0060*/ 	.short	0x0002
        /*0062*/ 	.short	0x0010
        /*0064*/ 	.byte	0x00, 0xf4, 0x21, 0x00


	//----- nvinfo : EIATTR_KPARAM_INFO
	.align		4
.L_23:
        /*0068*/ 	.byte	0x04, 0x17
        /*006a*/ 	.short	(.L_25 - .L_24)
.L_24:
        /*006c*/ 	.word	0x00000000
        /*0070*/ 	.short	0x0001
        /*0072*/ 	.short	0x0008
        /*0074*/ 	.byte	0x00, 0xf4, 0x21, 0x00


	//----- nvinfo : EIATTR_KPARAM_INFO
	.align		4
.L_25:
        /*0078*/ 	.byte	0x04, 0x17
        /*007a*/ 	.short	(.L_27 - .L_26)
.L_26:
        /*007c*/ 	.word	0x00000000
        /*0080*/ 	.short	0x0000
        /*0082*/ 	.short	0x0000
        /*0084*/ 	.byte	0x00, 0xf4, 0x21, 0x00


	//----- nvinfo : EIATTR_SPARSE_MMA_MASK
	.align		4
.L_27:
        /*0088*/ 	.byte	0x03, 0x50
        /*008a*/ 	.short	0x0000


	//----- nvinfo : EIATTR_MAXREG_COUNT
	.align		4
        /*008c*/ 	.byte	0x03, 0x1b
        /*008e*/ 	.short	0x00ff


	//----- nvinfo : EIATTR_EXIT_INSTR_OFFSETS
	.align		4
        /*0090*/ 	.byte	0x04, 0x1c
        /*0092*/ 	.short	(.L_29 - .L_28)


	//   ....[0]....
.L_28:
        /*0094*/ 	.word	0x00000f50


	//   ....[1]....
        /*0098*/ 	.word	0x00000fd0


	//----- nvinfo : EIATTR_REQNTID
	.align		4
.L_29:
        /*009c*/ 	.byte	0x04, 0x10
        /*009e*/ 	.short	(.L_31 - .L_30)
.L_30:
        /*00a0*/ 	.word	0x00000100
        /*00a4*/ 	.word	0x00000001
        /*00a8*/ 	.word	0x00000001


	//----- nvinfo : EIATTR_CBANK_PARAM_SIZE
	.align		4
.L_31:
        /*00ac*/ 	.byte	0x03, 0x19
        /*00ae*/ 	.short	0x0038


	//----- nvinfo : EIATTR_PARAM_CBANK
	.align		4
        /*00b0*/ 	.byte	0x04, 0x0a
        /*00b2*/ 	.short	(.L_33 - .L_32)
	.align		4
.L_32:
        /*00b4*/ 	.word	index@(.nv.constant0.triton_poi_fused__native_batch_norm_legit_no_training_6)
        /*00b8*/ 	.short	0x0210
        /*00ba*/ 	.short	0x0038


	//----- nvinfo : EIATTR_SW_WAR
	.align		4
.L_33:
        /*00bc*/ 	.byte	0x04, 0x36
        /*00be*/ 	.short	(.L_35 - .L_34)
.L_34:
        /*00c0*/ 	.word	0x00000008
.L_35:


//--------------------- .nv.callgraph             --------------------------
	.section	.nv.callgraph,"",@"SHT_CUDA_CALLGRAPH"
	.align	4
	.sectionentsize	8
	.align		4
        /*0000*/ 	.word	0x00000000
	.align		4
        /*0004*/ 	.word	0xffffffff
	.align		4
        /*0008*/ 	.word	0x00000000
	.align		4
        /*000c*/ 	.word	0xfffffffe
	.align		4
        /*0010*/ 	.word	0x00000000
	.align		4
        /*0014*/ 	.word	0xfffffffd
	.align		4
        /*0018*/ 	.word	0x00000000
	.align		4
        /*001c*/ 	.word	0xfffffffc


//--------------------- .nv.constant4             --------------------------
	.section	.nv.constant4,"a",@progbits
	.align	8
	.align		8
.nv.constant4:
        /*0000*/ 	.dword	_$_str
	.align		8
        /*0008*/ 	.dword	_$_str_$_2


//--------------------- .text.triton_poi_fused__native_batch_norm_legit_no_training_6 --------------------------
	.section	.text.triton_poi_fused__native_batch_norm_legit_no_training_6,"ax",@progbits
	.sectionflags	@"SHF_BARRIERS=1"
	.align	128
        .global         triton_poi_fused__native_batch_norm_legit_no_training_6
        .type           triton_poi_fused__native_batch_norm_legit_no_training_6,@function
        .size           triton_poi_fused__native_batch_norm_legit_no_training_6,(.L_x_1 - triton_poi_fused__native_batch_norm_legit_no_training_6)
        .other          triton_poi_fused__native_batch_norm_legit_no_training_6,@"STO_CUDA_ENTRY STV_DEFAULT"
triton_poi_fused__native_batch_norm_legit_no_training_6:
.text.triton_poi_fused__native_batch_norm_legit_no_training_6:
[----:B------:R-:W0:Y:S01]  /*0000*/  LDC R1, c[0x0][0x28] ;  /* 0x00000a00ff017b82 */ /* 0x000e220000000800 */
[----:B------:R-:W1:Y:S07]  /*0010*/  S2R R3, SR_TID.X ;  /* 0x0000000000037919 */ /* 0x000e6e0000002100 */
[----:B------:R-:W2:Y:S01]  /*0020*/  LDC.64 R16, c[0x0][0x210] ;  /* 0x00008400ff107b82 */ /* 0x000ea20000000a00 */
[----:B------:R-:W-:Y:S01]  /*0030*/  ULDC.64 UR6, c[0x0][0x208] ;  /* 0x0000820000067ab9 */ /* 0x000fe20000000a00 */
[----:B------:R-:W-:Y:S01]  /*0040*/  CS2R R8, SRZ ;  /* 0x0000000000087805 */ /* 0x000fe2000001ff00 */
[----:B------:R-:W3:Y:S01]  /*0050*/  S2R R2, SR_CTAID.Y ;  /* 0x0000000000027919 */ /* 0x000ee20000002600 */
[----:B------:R-:W4:Y:S01]  /*0060*/  S2R R7, SR_CTAID.X ;  /* 0x0000000000077919 */ /* 0x000f220000002500 */
[----:B-1----:R-:W-:Y:S01]  /*0070*/  IMAD.SHL.U32 R21, R3, 0x4, RZ ;  /* 0x0000000403157824 */ /* 0x002fe200078e00ff */
[----:B------:R-:W-:-:S04]  /*0080*/  SHF.R.U32.HI R19, RZ, 0x6, R3 ;  /* 0x00000006ff137819 */ /* 0x000fc80000011603 */
[----:B------:R-:W-:Y:S02]  /*0090*/  LOP3.LUT R5, R21, 0xfc, RZ, 0xc0, !PT ;  /* 0x000000fc15057812 */ /* 0x000fe400078ec0ff */
[----:B------:R-:W-:Y:S02]  /*00a0*/  SGXT.U32 R19, R19, 0x2 ;  /* 0x000000021313781a */ /* 0x000fe40000000000 */
[----:B---3--:R-:W-:-:S04]  /*00b0*/  PRMT R5, R5, 0x6540, R2 ;  /* 0x0000654005057816 */ /* 0x008fc80000000002 */
[----:B------:R-:W-:Y:S02]  /*00c0*/  SHF.R.S32.HI R0, RZ, 0x1f, R5 ;  /* 0x0000001fff007819 */ /* 0x000fe40000011405 */
[----:B------:R-:W-:Y:S02]  /*00d0*/  ISETP.GE.AND P0, PT, R5, 0x200, PT ;  /* 0x000002000500780c */ /* 0x000fe40003f06270 */
[----:B------:R-:W-:Y:S02]  /*00e0*/  LEA.HI R4, R0, R5, RZ, 0x7 ;  /* 0x0000000500047211 */ /* 0x000fe400078f38ff */
[----:B----4-:R-:W-:Y:S02]  /*00f0*/  SHF.L.U32 R0, R7, 0x4, RZ ;  /* 0x0000000407007819 */ /* 0x010fe400000006ff */
[C---:B------:R-:W-:Y:S01]  /*0100*/  LOP3.LUT R18, R4.reuse, 0xffffff80, RZ, 0xc0, !PT ;  /* 0xffffff8004127812 */ /* 0x040fe200078ec0ff */
[----:B------:R-:W-:Y:S01]  /*0110*/  IMAD.SHL.U32 R6, R4, 0x40, RZ ;  /* 0x0000004004067824 */ /* 0x000fe200078e00ff */
[----:B------:R-:W-:-:S04]  /*0120*/  LOP3.LUT R19, R0, R19, RZ, 0xfc, !PT ;  /* 0x0000001300137212 */ /* 0x000fc800078efcff */
[----:B------:R-:W-:Y:S02]  /*0130*/  LOP3.LUT R6, R6, 0xffffe000, RZ, 0xc0, !PT ;  /* 0xffffe00006067812 */ /* 0x000fe400078ec0ff */
[C---:B------:R-:W-:Y:S02]  /*0140*/  ISETP.LT.AND P1, PT, R19.reuse, 0x40, !P0 ;  /* 0x000000401300780c */ /* 0x040fe40004721270 */
[----:B------:R-:W-:Y:S02]  /*0150*/  IADD3 R18, R6, R5, -R18 ;  /* 0x0000000506127210 */ /* 0x000fe40007ffe812 */
[----:B------:R-:W-:Y:S02]  /*0160*/  CS2R R4, SRZ ;  /* 0x0000000000047805 */ /* 0x000fe4000001ff00 */
[----:B------:R-:W-:Y:S02]  /*0170*/  CS2R R6, SRZ ;  /* 0x0000000000067805 */ /* 0x000fe4000001ff00 */
[C---:B------:R-:W-:Y:S01]  /*0180*/  LOP3.LUT R11, R19.reuse, 0x4, RZ, 0xfc, !PT ;  /* 0x00000004130b7812 */ /* 0x040fe200078efcff */
[C---:B------:R-:W-:Y:S01]  /*0190*/  IMAD R23, R19.reuse, 0x80, R18 ;  /* 0x0000008013177824 */ /* 0x040fe200078e0212 */
[----:B------:R-:W-:-:S02]  /*01a0*/  LOP3.LUT R13, R19, 0x8, RZ, 0xfc, !PT ;  /* 0x00000008130d7812 */ /* 0x000fc400078efcff */
[----:B------:R-:W-:Y:S01]  /*01b0*/  ISETP.LT.AND P2, PT, R11, 0x40, !P0 ;  /* 0x000000400b00780c */ /* 0x000fe20004741270 */
[--C-:B--2---:R-:W-:Y:S01]  /*01c0*/  IMAD.WIDE R22, R23, 0x4, R16.reuse ;  /* 0x0000000417167825 */ /* 0x104fe200078e0210 */
[----:B------:R-:W-:Y:S02]  /*01d0*/  LEA R25, R11, R18, 0x7 ;  /* 0x000000120b197211 */ /* 0x000fe400078e38ff */
[----:B------:R-:W-:Y:S02]  /*01e0*/  CS2R R10, SRZ ;  /* 0x00000000000a7805 */ /* 0x000fe4000001ff00 */
[----:B------:R1:W2:Y:S01]  /*01f0*/  @P1 LDG.E.EL.128 R4, desc[UR6][R22.64] ;  /* 0x0000000616041981 */ /* 0x0002a2000c2e1d00 */
[----:B------:R-:W-:-:S06]  /*0200*/  IMAD.WIDE R24, R25, 0x4, R16 ;  /* 0x0000000419187825 */ /* 0x000fcc00078e0210 */
[----:B------:R3:W4:Y:S01]  /*0210*/  @P2 LDG.E.EL.128 R8, desc[UR6][R24.64] ;  /* 0x0000000618082981 */ /* 0x000722000c2e1d00 */
[C---:B------:R-:W-:Y:S01]  /*0220*/  ISETP.LT.AND P1, PT, R13.reuse, 0x40, !P0 ;  /* 0x000000400d00780c */ /* 0x040fe20004721270 */
[----:B------:R-:W-:Y:S01]  /*0230*/  IMAD R27, R13, 0x80, R18 ;  /* 0x000000800d1b7824 */ /* 0x000fe200078e0212 */
[----:B------:R-:W-:Y:S02]  /*0240*/  CS2R R12, SRZ ;  /* 0x00000000000c7805 */ /* 0x000fe4000001ff00 */
[----:B------:R-:W-:Y:S01]  /*0250*/  CS2R R14, SRZ ;  /* 0x00000000000e7805 */ /* 0x000fe2000001ff00 */
[----:B------:R-:W-:-:S08]  /*0260*/  IMAD.WIDE R26, R27, 0x4, R16 ;  /* 0x000000041b1a7825 */ /* 0x000fd000078e0210 */
[----:B------:R-:W5:Y:S01]  /*0270*/  @P1 LDG.E.EL.128 R12, desc[UR6][R26.64] ;  /* 0x000000061a0c1981 */ /* 0x000f62000c2e1d00 */
[----:B------:R-:W-:-:S04]  /*0280*/  LOP3.LUT R19, R19, 0xc, RZ, 0xfc, !PT ;  /* 0x0000000c13137812 */ /* 0x000fc800078efcff */
[C---:B------:R-:W-:Y:S02]  /*0290*/  ISETP.LT.AND P0, PT, R19.reuse, 0x40, !P0 ;  /* 0x000000401300780c */ /* 0x040fe40004701270 */
[----:B-1----:R-:W-:Y:S02]  /*02a0*/  LEA R23, R19, R18, 0x7 ;  /* 0x0000001213177211 */ /* 0x002fe400078e38ff */
[----:B------:R-:W-:-:S03]  /*02b0*/  CS2R R18, SRZ ;  /* 0x0000000000127805 */ /* 0x000fc6000001ff00 */
[----:B---3--:R-:W-:Y:S01]  /*02c0*/  IMAD.WIDE R24, R23, 0x4, R16 ;  /* 0x0000000417187825 */ /* 0x008fe200078e0210 */
[----:B------:R-:W-:-:S06]  /*02d0*/  CS2R R16, SRZ ;  /* 0x0000000000107805 */ /* 0x000fcc000001ff00 */
[----:B------:R1:W3:Y:S01]  /*02e0*/  @P0 LDG.E.EL.128 R16, desc[UR6][R24.64] ;  /* 0x0000000618100981 */ /* 0x0002e2000c2e1d00 */
[----:B------:R-:W1:Y:S01]  /*02f0*/  S2UR UR5, SR_CgaCtaId ;  /* 0x00000000000579c3 */ /* 0x000e620000008800 */
[----:B------:R-:W-:Y:S01]  /*0300*/  SHF.R.U32.HI R20, RZ, 0x2, R3 ;  /* 0x00000002ff147819 */ /* 0x000fe20000011603 */
[----:B------:R-:W-:-:S03]  /*0310*/  UMOV UR4, 0x400 ;  /* 0x0000040000047882 */ /* 0x000fc60000000000 */
[----:B------:R-:W-:Y:S02]  /*0320*/  LOP3.LUT R22, R20, 0x30, RZ, 0xc0, !PT ;  /* 0x0000003014167812 */ /* 0x000fe400078ec0ff */
[----:B------:R-:W-:Y:S01]  /*0330*/  LOP3.LUT R20, R21, 0x3fc, RZ, 0xc0, !PT ;  /* 0x000003fc15147812 */ /* 0x000fe200078ec0ff */
[----:B01----:R-:W-:-:S06]  /*0340*/  UPRMT UR4, UR5, 0x654, UR4 ;  /* 0x0000065405047896 */ /* 0x003fcc0008000004 */
[----:B------:R-:W-:-:S05]  /*0350*/  VIADD R23, R22, UR4 ;  /* 0x0000000416177c36 */ /* 0x000fca0008000000 */
[----:B------:R-:W-:Y:S02]  /*0360*/  LEA R20, R20, R23, 0x2 ;  /* 0x0000001714147211 */ /* 0x000fe400078e10ff */
[----:B------:R-:W-:-:S04]  /*0370*/  LOP3.LUT R22, R3, 0xff, RZ, 0xc0, !PT ;  /* 0x000000ff03167812 */ /* 0x000fc800078ec0ff */
[----:B------:R-:W-:Y:S02]  /*0380*/  LEA R22, R22, UR4, 0x2 ;  /* 0x0000000416167c11 */ /* 0x000fe4000f8e10ff */
[----:B------:R-:W-:-:S04]  /*0390*/  SHF.R.S32.HI R29, RZ, 0x17, R2 ;  /* 0x00000017ff1d7819 */ /* 0x000fc80000011402 */
[----:B------:R-:W-:Y:S01]  /*03a0*/  SGXT R29, R29, 0x1 ;  /* 0x000000011d1d781a */ /* 0x000fe20000000200 */
[----:B--2---:R0:W-:Y:S01]  /*03b0*/  STS.128 [R20], R4 ;  /* 0x0000000414007388 */ /* 0x0041e20000000c00 */
[----:B------:R-:W-:Y:S08]  /*03c0*/  BAR.SYNC.DEFER_BLOCKING 0x0 ;  /* 0x0000000000007b1d */ /* 0x000ff00000010000 */
[----:B0-----:R-:W0:Y:S01]  /*03d0*/  LDC.64 R6, c[0x0][0x220] ;  /* 0x00008800ff067b82 */ /* 0x001e220000000a00 */
[----:B------:R-:W-:Y:S04]  /*03e0*/  LDS R23, [R22] ;  /* 0x0000000016177984 */ /* 0x000fe80000000800 */
[----:B------:R-:W-:Y:S04]  /*03f0*/  LDS R24, [R22+0x410] ;  /* 0x0004100016187984 */ /* 0x000fe80000000800 */
[----:B------:R-:W-:Y:S04]  /*0400*/  LDS R25, [R22+0x820] ;  /* 0x0008200016197984 */ /* 0x000fe80000000800 */
[----:B------:R-:W-:Y:S01]  /*0410*/  LDS R26, [R22+0xc30] ;  /* 0x000c3000161a7984 */ /* 0x000fe20000000800 */
[----:B------:R-:W-:Y:S06]  /*0420*/  BAR.SYNC.DEFER_BLOCKING 0x0 ;  /* 0x0000000000007b1d */ /* 0x000fec0000010000 */
[----:B----4-:R-:W-:Y:S02]  /*0430*/  STS.128 [R20], R8 ;  /* 0x0000000814007388 */ /* 0x010fe40000000c00 */
[----:B------:R-:W-:Y:S06]  /*0440*/  BAR.SYNC.DEFER_BLOCKING 0x0 ;  /* 0x0000000000007b1d */ /* 0x000fec0000010000 */
[----:B------:R-:W-:Y:S04]  /*0450*/  LDS R28, [R22] ;  /* 0x00000000161c7984 */ /* 0x000fe80000000800 */
[----:B------:R-:W-:Y:S04]  /*0460*/  LDS R27, [R22+0x410] ;  /* 0x00041000161b7984 */ /* 0x000fe80000000800 */
[----:B------:R-:W-:Y:S04]  /*0470*/  LDS R4, [R22+0x820] ;  /* 0x0008200016047984 */ /* 0x000fe80000000800 */
[----:B------:R-:W-:Y:S01]  /*0480*/  LDS R5, [R22+0xc30] ;  /* 0x000c300016057984 */ /* 0x000fe20000000800 */
[----:B------:R-:W-:Y:S06]  /*0490*/  BAR.SYNC.DEFER_BLOCKING 0x0 ;  /* 0x0000000000007b1d */ /* 0x000fec0000010000 */
[----:B-----5:R1:W-:Y:S02]  /*04a0*/  STS.128 [R20], R12 ;  /* 0x0000000c14007388 */ /* 0x0203e40000000c00 */
[----:B------:R-:W-:Y:S01]  /*04b0*/  BAR.SYNC.DEFER_BLOCKING 0x0 ;  /* 0x0000000000007b1d */ /* 0x000fe20000010000 */
[----:B-1----:R-:W-:-:S04]  /*04c0*/  PRMT R13, R3, 0x6540, R2 ;  /* 0x00006540030d7816 */ /* 0x002fc80000000002 */
[----:B------:R-:W-:-:S04]  /*04d0*/  LEA.HI R29, R29, R13, RZ, 0x7 ;  /* 0x0000000d1d1d7211 */ /* 0x000fc800078f38ff */
[----:B------:R-:W-:Y:S02]  /*04e0*/  LOP3.LUT R8, R29, 0xffffff80, RZ, 0xc0, !PT ;  /* 0xffffff801d087812 */ /* 0x000fe400078ec0ff */
[----:B------:R-:W-:Y:S04]  /*04f0*/  LDS R29, [R22] ;  /* 0x00000000161d7984 */ /* 0x000fe80000000800 */
[----:B------:R-:W-:Y:S04]  /*0500*/  LDS R10, [R22+0x410] ;  /* 0x00041000160a7984 */ /* 0x000fe80000000800 */
[----:B------:R-:W-:Y:S04]  /*0510*/  LDS R12, [R22+0x820] ;  /* 0x00082000160c7984 */ /* 0x000fe80000000800 */
[----:B------:R-:W1:Y:S01]  /*0520*/  LDS R11, [R22+0xc30] ;  /* 0x000c3000160b7984 */ /* 0x000e620000000800 */
[----:B------:R-:W-:Y:S01]  /*0530*/  BAR.SYNC.DEFER_BLOCKING 0x0 ;  /* 0x0000000000007b1d */ /* 0x000fe20000010000 */
[C---:B------:R-:W-:Y:S01]  /*0540*/  ISETP.GE.AND P0, PT, R13.reuse, 0x200, PT ;  /* 0x000002000d00780c */ /* 0x040fe20003f06270 */
[----:B------:R-:W-:Y:S01]  /*0550*/  IMAD.IADD R13, R13, 0x1, -R8 ;  /* 0x000000010d0d7824 */ /* 0x000fe200078e0a08 */
[----:B------:R-:W-:-:S03]  /*0560*/  CS2R R14, SRZ ;  /* 0x00000000000e7805 */ /* 0x000fc6000001ff00 */
[----:B---3--:R2:W-:Y:S02]  /*0570*/  STS.128 [R20], R16 ;  /* 0x0000001014007388 */ /* 0x0085e40000000c00 */
[----:B------:R-:W-:Y:S01]  /*0580*/  BAR.SYNC.DEFER_BLOCKING 0x0 ;  /* 0x0000000000007b1d */ /* 0x000fe20000010000 */
[----:B0-----:R-:W-:-:S07]  /*0590*/  IMAD.WIDE R8, R13, 0x4, R6 ;  /* 0x000000040d087825 */ /* 0x001fce00078e0206 */
[----:B------:R-:W0:Y:S01]  /*05a0*/  LDC.64 R6, c[0x0][0x218] ;  /* 0x00008600ff067b82 */ /* 0x000e220000000a00 */
[----:B------:R3:W4:Y:S01]  /*05b0*/  @!P0 LDG.E.EL R14, desc[UR6][R8.64] ;  /* 0x00000006080e8981 */ /* 0x000722000c2e1900 */
[----:B--2---:R-:W-:-:S03]  /*05c0*/  HFMA2.MMA R16, -RZ, RZ, 0, 0 ;  /* 0x00000000ff107435 */ /* 0x004fc600000001ff */
[----:B------:R-:W2:Y:S01]  /*05d0*/  LDS R20, [R22] ;  /* 0x0000000016147984 */ /* 0x000ea20000000800 */
[----:B0-----:R-:W-:-:S03]  /*05e0*/  IMAD.WIDE R6, R13, 0x4, R6 ;  /* 0x000000040d067825 */ /* 0x001fc600078e0206 */
[----:B------:R-:W0:Y:S01]  /*05f0*/  LDS R18, [R22+0x410] ;  /* 0x0004100016127984 */ /* 0x000e220000000800 */
[----:B---3--:R-:W3:Y:S03]  /*0600*/  LDC.64 R8, c[0x0][0x230] ;  /* 0x00008c00ff087b82 */ /* 0x008ee60000000a00 */
[----:B------:R5:W1:Y:S04]  /*0610*/  @!P0 LDG.E.EL R15, desc[UR6][R6.64] ;  /* 0x00000006060f8981 */ /* 0x000a68000c2e1900 */
[----:B------:R-:W-:Y:S01]  /*0620*/  LDS R17, [R22+0xc30] ;  /* 0x000c300016117984 */ /* 0x000fe20000000800 */
[----:B-----5:R-:W5:Y:S01]  /*0630*/  LDC.64 R6, c[0x0][0x228] ;  /* 0x00008a00ff067b82 */ /* 0x020f620000000a00 */
[----:B---3--:R-:W-:-:S04]  /*0640*/  IMAD.WIDE R8, R13, 0x4, R8 ;  /* 0x000000040d087825 */ /* 0x008fc800078e0208 */
[----:B-----5:R-:W-:-:S04]  /*0650*/  IMAD.WIDE R6, R13, 0x4, R6 ;  /* 0x000000040d067825 */ /* 0x020fc800078e0206 */
[----:B------:R-:W-:Y:S01]  /*0660*/  IMAD.MOV.U32 R13, RZ, RZ, RZ ;  /* 0x000000ffff0d7224 */ /* 0x000fe200078e00ff */
[----:B------:R3:W5:Y:S05]  /*0670*/  @!P0 LDG.E.EL R16, desc[UR6][R6.64] ;  /* 0x0000000606108981 */ /* 0x00076a000c2e1900 */
[----:B------:R0:W5:Y:S01]  /*0680*/  @!P0 LDG.E.EL R13, desc[UR6][R8.64] ;  /* 0x00000006080d8981 */ /* 0x000162000c2e1900 */
[----:B---3--:R-:W3:Y:S01]  /*0690*/  S2R R7, SR_TID.X ;  /* 0x0000000000077919 */ /* 0x008ee20000002100 */
[----:B------:R-:W2:Y:S01]  /*06a0*/  S2UR UR4, SR_CgaCtaId ;  /* 0x00000000000479c3 */ /* 0x000ea20000008800 */
[----:B0-----:R-:W-:Y:S01]  /*06b0*/  MOV R9, 0x3e800000 ;  /* 0x3e80000000097802 */ /* 0x001fe20000000f00 */
[----:B------:R-:W-:-:S02]  /*06c0*/  UMOV UR5, 0x400 ;  /* 0x0000040000057882 */ /* 0x000fc40000000000 */
[----:B--2---:R-:W-:Y:S01]  /*06d0*/  UPRMT UR4, UR4, 0x654, UR5 ;  /* 0x0000065404047896 */ /* 0x004fe20008000005 */
[----:B---3--:R-:W-:-:S05]  /*06e0*/  IMAD.SHL.U32 R8, R7, 0x10, RZ ;  /* 0x0000001007087824 */ /* 0x008fca00078e00ff */
[----:B------:R-:W-:Y:S02]  /*06f0*/  LOP3.LUT R8, R8, 0xff0, RZ, 0xc0, !PT ;  /* 0x00000ff008087812 */ /* 0x000fe400078ec0ff */
[----:B------:R-:W-:-:S04]  /*0700*/  SHF.R.U32.HI R3, RZ, 0x2, R3 ;  /* 0x00000002ff037819 */ /* 0x000fc80000011603 */
[----:B------:R-:W-:Y:S02]  /*0710*/  SGXT.U32 R3, R3, 0x6 ;  /* 0x000000060303781a */ /* 0x000fe40000000000 */
[----:B------:R-:W-:Y:S01]  /*0720*/  LOP3.LUT R0, R0, 0xc, R21, 0xf8, !PT ;  /* 0x0000000c00007812 */ /* 0x000fe200078ef815 */
[----:B----4-:R-:W-:Y:S02]  /*0730*/  FADD R19, R14, 9.9999997473787516356e-06 ;  /* 0x3727c5ac0e137421 */ /* 0x010fe40000000000 */
[----:B------:R-:W0:Y:S04]  /*0740*/  LDS R14, [R22+0x820] ;  /* 0x00082000160e7984 */ /* 0x000e280000000800 */
[----:B------:R-:W2:Y:S02]  /*0750*/  MUFU.SQRT R19, R19 ;  /* 0x0000001300137308 */ /* 0x000ea40000002000 */
[----:B--2---:R-:W-:-:S02]  /*0760*/  FSETP.GT.AND P0, PT, R19, 8.50705917302346158658e+37, PT ;  /* 0x7e8000001300780b */ /* 0x004fc40003f04000 */
[----:B------:R-:W-:-:S11]  /*0770*/  FSETP.GEU.AND P1, PT, R19, 1.175494350822287508e-38, PT ;  /* 0x008000001300780b */ /* 0x000fd60003f2e000 */
[----:B------:R-:W-:-:S04]  /*0780*/  @P0 FMUL R19, R19, 0.25 ;  /* 0x3e80000013130820 */ /* 0x000fc80000400000 */
[----:B------:R-:W-:-:S04]  /*0790*/  @!P1 FMUL R19, R19, 16777216 ;  /* 0x4b80000013139820 */ /* 0x000fc80000400000 */
[----:B------:R2:W3:Y:S01]  /*07a0*/  MUFU.RCP R6, R19 ;  /* 0x0000001300067308 */ /* 0x0004e20000001000 */
[----:B------:R-:W-:-:S05]  /*07b0*/  FSEL R9, R9, 1, P0 ;  /* 0x3f80000009097808 */ /* 0x000fca0000000000 */
[----:B------:R-:W-:Y:S01]  /*07c0*/  @!P1 FMUL R9, R9, 16777216 ;  /* 0x4b80000009099820 */ /* 0x000fe20000400000 */
[--C-:B-1----:R-:W-:Y:S01]  /*07d0*/  FADD R11, R11, -R15.reuse ;  /* 0x8000000f0b0b7221 */ /* 0x102fe20000000000 */
[--C-:B------:R-:W-:Y:S01]  /*07e0*/  FADD R29, R29, -R15.reuse ;  /* 0x8000000f1d1d7221 */ /* 0x100fe20000000000 */
[--C-:B--2---:R-:W-:Y:S01]  /*07f0*/  FADD R19, R10, -R15.reuse ;  /* 0x8000000f0a137221 */ /* 0x104fe20000000000 */
[--C-:B------:R-:W-:Y:S01]  /*0800*/  FADD R5, R5, -R15.reuse ;  /* 0x8000000f05057221 */ /* 0x100fe20000000000 */
[--C-:B------:R-:W-:Y:S01]  /*0810*/  FADD R4, R4, -R15.reuse ;  /* 0x8000000f04047221 */ /* 0x100fe20000000000 */
[--C-:B------:R-:W-:Y:S01]  /*0820*/  FADD R27, R27, -R15.reuse ;  /* 0x8000000f1b1b7221 */ /* 0x100fe20000000000 */
[--C-:B------:R-:W-:Y:S01]  /*0830*/  FADD R28, R28, -R15.reuse ;  /* 0x8000000f1c1c7221 */ /* 0x100fe20000000000 */
[--C-:B------:R-:W-:Y:S01]  /*0840*/  FADD R26, R26, -R15.reuse ;  /* 0x8000000f1a1a7221 */ /* 0x100fe20000000000 */
[----:B---3--:R-:W-:Y:S01]  /*0850*/  FMUL R6, R6, R9 ;  /* 0x0000000906067220 */ /* 0x008fe20000400000 */
[--C-:B------:R-:W-:Y:S01]  /*0860*/  FADD R9, R12, -R15.reuse ;  /* 0x8000000f0c097221 */ /* 0x100fe20000000000 */
[--C-:B------:R-:W-:Y:S01]  /*0870*/  FADD R25, R25, -R15.reuse ;  /* 0x8000000f19197221 */ /* 0x100fe20000000000 */
[--C-:B------:R-:W-:Y:S01]  /*0880*/  FADD R24, R24, -R15.reuse ;  /* 0x8000000f18187221 */ /* 0x100fe20000000000 */
[--C-:B------:R-:W-:Y:S01]  /*0890*/  FADD R23, R23, -R15.reuse ;  /* 0x8000000f17177221 */ /* 0x100fe20000000000 */
[--C-:B------:R-:W-:Y:S01]  /*08a0*/  FADD R20, R20, -R15.reuse ;  /* 0x8000000f14147221 */ /* 0x100fe20000000000 */
[--C-:B------:R-:W-:Y:S01]  /*08b0*/  FADD R18, R18, -R15.reuse ;  /* 0x8000000f12127221 */ /* 0x100fe20000000000 */
[--C-:B0-----:R-:W-:Y:S01]  /*08c0*/  FADD R14, R14, -R15.reuse ;  /* 0x8000000f0e0e7221 */ /* 0x101fe20000000000 */
[----:B------:R-:W-:Y:S01]  /*08d0*/  FADD R17, R17, -R15 ;  /* 0x8000000f11117221 */ /* 0x000fe20000000000 */
[-C--:B------:R-:W-:Y:S01]  /*08e0*/  FMUL R10, R23, R6.reuse ;  /* 0x00000006170a7220 */ /* 0x080fe20000400000 */
        /* <DEDUP_REMOVED lines=14> */
[----:B------:R-:W-:Y:S01]  /*09d0*/  LEA.HI R15, R8, UR4, RZ, 0x1e ;  /* 0x00000004080f7c11 */ /* 0x000fe2000f8ff0ff */
[----:B------:R-:W-:Y:S01]  /*09e0*/  FMUL R6, R17, R6 ;  /* 0x0000000611067220 */ /* 0x000fe20000400000 */
[-CC-:B-----5:R-:W-:Y:S01]  /*09f0*/  FFMA R17, R20, R16.reuse, R13.reuse ;  /* 0x0000001014117223 */ /* 0x1a0fe2000000000d */
[-CC-:B------:R-:W-:Y:S01]  /*0a00*/  FFMA R10, R10, R16.reuse, R13.reuse ;  /* 0x000000100a0a7223 */ /* 0x180fe2000000000d */
[----:B------:R-:W-:Y:S01]  /*0a10*/  LEA R15, R8, R15, 0x2 ;  /* 0x0000000f080f7211 */ /* 0x000fe200078e10ff */
[----:B------:R-:W-:Y:S01]  /*0a20*/  BAR.SYNC.DEFER_BLOCKING 0x0 ;  /* 0x0000000000007b1d */ /* 0x000fe20000010000 */
[-CC-:B------:R-:W-:Y:S01]  /*0a30*/  FFMA R24, R24, R16.reuse, R13.reuse ;  /* 0x0000001018187223 */ /* 0x180fe2000000000d */
        /* <DEDUP_REMOVED lines=12> */
[----:B------:R-:W-:Y:S01]  /*0b00*/  FFMA R20, R6, R16, R13 ;  /* 0x0000001006147223 */ /* 0x000fe2000000000d */
[----:B------:R-:W-:-:S05]  /*0b10*/  IMAD.SHL.U32 R16, R7, 0x4, RZ ;  /* 0x0000000407107824 */ /* 0x000fca00078e00ff */
[----:B------:R-:W-:Y:S01]  /*0b20*/  LOP3.LUT R16, R16, 0x3fc, RZ, 0xc0, !PT ;  /* 0x000003fc10107812 */ /* 0x000fe200078ec0ff */
[----:B------:R0:W-:Y:S03]  /*0b30*/  STS [R15], R10 ;  /* 0x0000000a0f007388 */ /* 0x0001e60000000800 */
[C---:B------:R-:W-:Y:S01]  /*0b40*/  LOP3.LUT R6, R16.reuse, 0x400, RZ, 0xfc, !PT ;  /* 0x0000040010067812 */ /* 0x040fe200078efcff */
[----:B------:R-:W-:Y:S04]  /*0b50*/  STS [R15+0x4], R24 ;  /* 0x000004180f007388 */ /* 0x000fe80000000800 */
        /* <DEDUP_REMOVED lines=11> */
[----:B------:R1:W-:Y:S04]  /*0c10*/  STS [R15+0x34], R18 ;  /* 0x000034120f007388 */ /* 0x0003e80000000800 */
[----:B------:R-:W-:Y:S04]  /*0c20*/  STS [R15+0x38], R14 ;  /* 0x0000380e0f007388 */ /* 0x000fe80000000800 */
[----:B------:R-:W-:Y:S01]  /*0c30*/  STS [R15+0x3c], R20 ;  /* 0x00003c140f007388 */ /* 0x000fe20000000800 */
[----:B0-----:R-:W-:Y:S01]  /*0c40*/  LOP3.LUT R10, R16, 0x800, RZ, 0xfc, !PT ;  /* 0x00000800100a7812 */ /* 0x001fe200078efcff */
[----:B-1----:R-:W0:Y:S01]  /*0c50*/  LDC.64 R18, c[0x0][0x238] ;  /* 0x00008e00ff127b82 */ /* 0x002e220000000a00 */
[----:B------:R-:W-:-:S02]  /*0c60*/  SHF.R.U32.HI R6, RZ, 0x2, R6 ;  /* 0x00000002ff067819 */ /* 0x000fc40000011606 */
[----:B------:R-:W-:Y:S02]  /*0c70*/  SHF.R.U32.HI R10, RZ, 0x2, R10 ;  /* 0x00000002ff0a7819 */ /* 0x000fe4000001160a */
[----:B------:R-:W-:Y:S02]  /*0c80*/  LOP3.LUT R7, R7, 0xfc, RZ, 0xc0, !PT ;  /* 0x000000fc07077812 */ /* 0x000fe400078ec0ff */
[----:B------:R-:W-:Y:S02]  /*0c90*/  LOP3.LUT R6, R6, 0x1fc, RZ, 0xc0, !PT ;  /* 0x000001fc06067812 */ /* 0x000fe400078ec0ff */
[----:B------:R-:W-:Y:S02]  /*0ca0*/  LOP3.LUT R10, R10, 0x2fc, RZ, 0xc0, !PT ;  /* 0x000002fc0a0a7812 */ /* 0x000fe400078ec0ff */
[----:B------:R-:W-:Y:S01]  /*0cb0*/  IADD3 R7, R7, UR4, RZ ;  /* 0x0000000407077c10 */ /* 0x000fe2000fffe0ff */
[----:B------:R-:W-:Y:S01]  /*0cc0*/  VIADD R5, R6, UR4 ;  /* 0x0000000406057c36 */ /* 0x000fe20008000000 */
[----:B------:R-:W-:-:S03]  /*0cd0*/  IADD3 R9, R10, UR4, RZ ;  /* 0x000000040a097c10 */ /* 0x000fc6000fffe0ff */
[C---:B------:R-:W-:Y:S01]  /*0ce0*/  IMAD R17, R16.reuse, 0x4, R7 ;  /* 0x0000000410117824 */ /* 0x040fe200078e0207 */
[----:B------:R-:W-:Y:S01]  /*0cf0*/  BAR.SYNC.DEFER_BLOCKING 0x0 ;  /* 0x0000000000007b1d */ /* 0x000fe20000010000 */
[C---:B------:R-:W-:Y:S01]  /*0d00*/  LEA R22, R16.reuse, R5, 0x2 ;  /* 0x0000000510167211 */ /* 0x040fe200078e10ff */
[----:B------:R-:W-:-:S04]  /*0d10*/  IMAD R24, R16, 0x4, R9 ;  /* 0x0000000410187824 */ /* 0x000fc800078e0209 */
[----:B------:R-:W-:Y:S04]  /*0d20*/  LDS R4, [R17] ;  /* 0x0000000011047984 */ /* 0x000fe80000000800 */
[----:B------:R-:W-:Y:S04]  /*0d30*/  LDS R5, [R17+0x4] ;  /* 0x0000040011057984 */ /* 0x000fe80000000800 */
[----:B------:R-:W-:Y:S04]  /*0d40*/  LDS R6, [R17+0x8] ;  /* 0x0000080011067984 */ /* 0x000fe80000000800 */
[----:B------:R1:W2:Y:S04]  /*0d50*/  LDS R7, [R17+0xc] ;  /* 0x00000c0011077984 */ /* 0x0002a80000000800 */
[----:B------:R-:W-:Y:S04]  /*0d60*/  LDS R8, [R22+0x1000] ;  /* 0x0010000016087984 */ /* 0x000fe80000000800 */
[----:B------:R-:W-:Y:S04]  /*0d70*/  LDS R9, [R22+0x1004] ;  /* 0x0010040016097984 */ /* 0x000fe80000000800 */
[----:B------:R-:W-:Y:S04]  /*0d80*/  LDS R10, [R22+0x1008] ;  /* 0x00100800160a7984 */ /* 0x000fe80000000800 */
[----:B------:R3:W4:Y:S04]  /*0d90*/  LDS R11, [R22+0x100c] ;  /* 0x00100c00160b7984 */ /* 0x0007280000000800 */
[----:B------:R-:W-:Y:S04]  /*0da0*/  LDS R12, [R24+0x2000] ;  /* 0x00200000180c7984 */ /* 0x000fe80000000800 */
[----:B------:R-:W-:Y:S04]  /*0db0*/  LDS R13, [R24+0x2004] ;  /* 0x00200400180d7984 */ /* 0x000fe80000000800 */
[----:B------:R-:W-:Y:S04]  /*0dc0*/  LDS R14, [R24+0x2008] ;  /* 0x00200800180e7984 */ /* 0x000fe80000000800 */
[----:B------:R5:W4:Y:S01]  /*0dd0*/  LDS R15, [R24+0x200c] ;  /* 0x00200c00180f7984 */ /* 0x000b220000000800 */
[----:B-1----:R-:W-:-:S02]  /*0de0*/  PRMT R17, R3, 0x6540, R2 ;  /* 0x0000654003117816 */ /* 0x002fc40000000002 */
[----:B------:R-:W-:Y:S02]  /*0df0*/  ISETP.GE.AND P0, PT, R0, 0x40, PT ;  /* 0x000000400000780c */ /* 0x000fe40003f06270 */
[C---:B------:R-:W-:Y:S02]  /*0e00*/  LOP3.LUT R23, R17.reuse, 0x40, RZ, 0xfc, !PT ;  /* 0x0000004011177812 */ /* 0x040fe400078efcff */
[C---:B------:R-:W-:Y:S02]  /*0e10*/  LOP3.LUT R21, R17.reuse, 0x80, RZ, 0xfc, !PT ;  /* 0x0000008011157812 */ /* 0x040fe400078efcff */
[C---:B------:R-:W-:Y:S02]  /*0e20*/  LOP3.LUT R3, R17.reuse, 0xc0, RZ, 0xfc, !PT ;  /* 0x000000c011037812 */ /* 0x040fe400078efcff */
[----:B------:R-:W-:Y:S02]  /*0e30*/  LOP3.LUT R2, R16, 0xc00, RZ, 0xfc, !PT ;  /* 0x00000c0010027812 */ /* 0x000fe400078efcff */
[----:B------:R-:W-:-:S02]  /*0e40*/  ISETP.LT.AND P1, PT, R17, 0x200, !P0 ;  /* 0x000002001100780c */ /* 0x000fc40004721270 */
[----:B------:R-:W-:Y:S02]  /*0e50*/  ISETP.LT.AND P2, PT, R23, 0x200, !P0 ;  /* 0x000002001700780c */ /* 0x000fe40004741270 */
[----:B------:R-:W-:Y:S02]  /*0e60*/  ISETP.LT.AND P3, PT, R21, 0x200, !P0 ;  /* 0x000002001500780c */ /* 0x000fe40004761270 */
[-C--:B------:R-:W-:Y:S02]  /*0e70*/  LEA R17, R17, R0.reuse, 0x6 ;  /* 0x0000000011117211 */ /* 0x080fe400078e30ff */
[----:B------:R-:W-:Y:S01]  /*0e80*/  ISETP.LT.AND P0, PT, R3, 0x200, !P0 ;  /* 0x000002000300780c */ /* 0x000fe20004701270 */
[----:B------:R-:W-:Y:S01]  /*0e90*/  IMAD R23, R23, 0x40, R0 ;  /* 0x0000004017177824 */ /* 0x000fe200078e0200 */
[----:B------:R-:W-:Y:S02]  /*0ea0*/  SHF.R.U32.HI R2, RZ, 0x2, R2 ;  /* 0x00000002ff027819 */ /* 0x000fe40000011602 */
[----:B------:R-:W-:Y:S01]  /*0eb0*/  LEA R25, R21, R0, 0x6 ;  /* 0x0000000015197211 */ /* 0x000fe200078e30ff */
[----:B0-----:R-:W-:Y:S01]  /*0ec0*/  IMAD.WIDE R20, R17, 0x4, R18 ;  /* 0x0000000411147825 */ /* 0x001fe200078e0212 */
[----:B------:R-:W-:-:S03]  /*0ed0*/  LOP3.LUT R2, R2, 0x3fc, RZ, 0xc0, !PT ;  /* 0x000003fc02027812 */ /* 0x000fc600078ec0ff */
[--C-:B---3--:R-:W-:Y:S01]  /*0ee0*/  IMAD.WIDE R22, R23, 0x4, R18.reuse ;  /* 0x0000000417167825 */ /* 0x108fe200078e0212 */
[----:B--2---:R0:W-:Y:S03]  /*0ef0*/  @P1 STG.E.128 desc[UR6][R20.64], R4 ;  /* 0x0000000414001986 */ /* 0x0041e6000c101d06 */
[----:B-----5:R-:W-:Y:S01]  /*0f00*/  IMAD.WIDE R24, R25, 0x4, R18 ;  /* 0x0000000419187825 */ /* 0x020fe200078e0212 */
[----:B----4-:R0:W-:Y:S03]  /*0f10*/  @P2 STG.E.128 desc[UR6][R22.64], R8 ;  /* 0x0000000816002986 */ /* 0x0101e6000c101d06 */
[----:B------:R-:W-:Y:S01]  /*0f20*/  VIADD R17, R2, UR4 ;  /* 0x0000000402117c36 */ /* 0x000fe20008000000 */
[----:B------:R0:W-:Y:S04]  /*0f30*/  @P3 STG.E.128 desc[UR6][R24.64], R12 ;  /* 0x0000000c18003986 */ /* 0x0001e8000c101d06 */
[----:B------:R-:W-:Y:S01]  /*0f40*/  LEA R17, R16, R17, 0x2 ;  /* 0x0000001110117211 */ /* 0x000fe200078e10ff */
[----:B0-----:R-:W-:Y:S06]  /*0f50*/  @!P0 EXIT ;  /* 0x000000000000894d */ /* 0x001fec0003800000 */
[----:B0-----:R-:W-:Y:S01]  /*0f60*/  LDS R4, [R17+0x3000] ;  /* 0x0030000011047984 */ /* 0x001fe20000000800 */
[----:B------:R-:W-:-:S03]  /*0f70*/  LEA R3, R3, R0, 0x6 ;  /* 0x0000000003037211 */ /* 0x000fc600078e30ff */
[----:B------:R-:W-:Y:S02]  /*0f80*/  LDS R5, [R17+0x3004] ;  /* 0x0030040011057984 */ /* 0x000fe40000000800 */
[----:B------:R-:W-:Y:S02]  /*0f90*/  IMAD.WIDE R18, R3, 0x4, R18 ;  /* 0x0000000403127825 */ /* 0x000fe400078e0212 */
[----:B------:R-:W-:Y:S04]  /*0fa0*/  LDS R6, [R17+0x3008] ;  /* 0x0030080011067984 */ /* 0x000fe80000000800 */
[----:B------:R-:W0:Y:S04]  /*0fb0*/  LDS R7, [R17+0x300c] ;  /* 0x00300c0011077984 */ /* 0x000e280000000800 */
[----:B0-----:R-:W-:Y:S01]  /*0fc0*/  STG.E.128 desc[UR6][R18.64], R4 ;  /* 0x0000000412007986 */ /* 0x001fe2000c101d06 */
[----:B------:R-:W-:Y:S05]  /*0fd0*/  EXIT ;  /* 0x000000000000794d */ /* 0x000fea0003800000 */
.L_x_0:
[----:B------:R-:W-:-:S00]  /*0fe0*/  BRA `(.L_x_0) ;  /* 0xfffffffc00fc7947 */ /* 0x000fc0000383ffff */
[----:B------:R-:W-:-:S00]  /*0ff0*/  NOP ;  /* 0x0000000000007918 */ /* 0x000fc00000000000 */
        /* <DEDUP_REMOVED lines=8> */
.L_x_1:


//--------------------- .nv.global.init           --------------------------
	.section	.nv.global.init,"aw",@progbits
.nv.global.init:
	.type		_$_str,@object
	.size		_$_str,(_$_str_$_2 - _$_str)
_$_str:
        /*0000*/ 	.byte	0x5f, 0x5f, 0x43, 0x55, 0x44, 0x41, 0x5f, 0x46, 0x54, 0x5a, 0x00
	.type		_$_str_$_2,@object
	.size		_$_str_$_2,(.L_1 - _$_str_$_2)
_$_str_$_2:
        /*000b*/ 	.byte	0x5f, 0x5f, 0x43, 0x55, 0x44, 0x41, 0x5f, 0x50, 0x52, 0x45, 0x43, 0x5f, 0x53, 0x51, 0x52, 0x54
        /*001b*/ 	.byte	0x00
.L_1:


//--------------------- .nv.shared.triton_poi_fused__native_batch_norm_legit_no_training_6 --------------------------
	.section	.nv.shared.triton_poi_fused__native_batch_norm_legit_no_training_6,"aw",@nobits
	.sectionflags	@""
	.align	16
	.zero		1024


//--------------------- .nv.constant0.triton_poi_fused__native_batch_norm_legit_no_training_6 --------------------------
	.section	.nv.constant0.triton_poi_fused__native_batch_norm_legit_no_training_6,"a",@progbits
	.sectionflags	@""
	.align	4
.nv.constant0.triton_poi_fused__native_batch_norm_legit_no_training_6:
	.zero		584
